//
// Generated by NVIDIA NVVM Compiler
//
// Compiler Build ID: CL-36424714
// Cuda compilation tools, release 13.0, V13.0.88
// Based on NVVM 20.0.0
//

.version 9.0
.target sm_100
.address_size 64

	// .globl	_Z9matrixAddPfS_S_ii

.visible .entry _Z9matrixAddPfS_S_ii(
	.param .u64 .ptr .align 1 _Z9matrixAddPfS_S_ii_param_0,
	.param .u64 .ptr .align 1 _Z9matrixAddPfS_S_ii_param_1,
	.param .u64 .ptr .align 1 _Z9matrixAddPfS_S_ii_param_2,
	.param .u32 _Z9matrixAddPfS_S_ii_param_3,
	.param .u32 _Z9matrixAddPfS_S_ii_param_4
)
{
	.reg .pred 	%p<4>;
	.reg .b32 	%r<12>;
	.reg .b32 	%f<4>;
	.reg .b64 	%rd<11>;

	ld.param.u64 	%rd1, [_Z9matrixAddPfS_S_ii_param_0];
	ld.param.u64 	%rd2, [_Z9matrixAddPfS_S_ii_param_1];
	ld.param.u64 	%rd3, [_Z9matrixAddPfS_S_ii_param_2];
	ld.param.u32 	%r2, [_Z9matrixAddPfS_S_ii_param_3];
	ld.param.u32 	%r3, [_Z9matrixAddPfS_S_ii_param_4];
	mov.u32 	%r4, %ctaid.y;
	mov.u32 	%r5, %ntid.y;
	mov.u32 	%r6, %tid.y;
	mad.lo.s32 	%r7, %r4, %r5, %r6;
	mov.u32 	%r8, %ctaid.x;
	mov.u32 	%r9, %ntid.x;
	mov.u32 	%r10, %tid.x;
	mad.lo.s32 	%r11, %r8, %r9, %r10;
	mad.lo.s32 	%r1, %r3, %r7, %r11;
	setp.ge.s32 	%p1, %r7, %r2;
	setp.ge.s32 	%p2, %r11, %r3;
	or.pred  	%p3, %p1, %p2;
	@%p3 bra 	$L__BB0_2;
	cvta.to.global.u64 	%rd4, %rd1;
	cvta.to.global.u64 	%rd5, %rd2;
	cvta.to.global.u64 	%rd6, %rd3;
	mul.wide.s32 	%rd7, %r1, 4;
	add.s64 	%rd8, %rd4, %rd7;
	ld.global.f32 	%f1, [%rd8];
	add.s64 	%rd9, %rd5, %rd7;
	ld.global.f32 	%f2, [%rd9];
	add.f32 	%f3, %f1, %f2;
	add.s64 	%rd10, %rd6, %rd7;
	st.global.f32 	[%rd10], %f3;
$L__BB0_2:
	ret;

}


// ===== COMPILED SASS (sm_100) =====

	.target	sm_100

	.elftype	@"ET_EXEC"


//--------------------- .note.nv.tkinfo           --------------------------
	.section	.note.nv.tkinfo,"",@"SHT_NOTE"
	.sectionflags	@"SHF_NOTE_NV_TKINFO"
	.tkinfo
        /*0018*/ 	.word	0x00000002
        /*0030*/ 	.string	""
        /*0030*/ 	.string	"ptxas"
        /*0030*/ 	.string	"Cuda compilation tools, release 13.0, V13.0.88"
        /*0030*/ 	.string	"Build cuda_13.0.r13.0/compiler.36424714_0"
        /*0030*/ 	.string	"-arch sm_100 -m 64 "



//--------------------- .note.nv.cuinfo           --------------------------
	.section	.note.nv.cuinfo,"",@"SHT_NOTE"
	.sectionflags	@"SHF_NOTE_NV_CUINFO"
        /*0018*/ 	.short	0x0002
        /*001a*/ 	.short	0x0064
        /*001c*/ 	.short	0x0082
	.zero		2


//--------------------- .nv.info                  --------------------------
	.section	.nv.info,"",@"SHT_CUDA_INFO"
	.align	4


	//----- nvinfo : EIATTR_REGCOUNT
	.align		4
        /*0000*/ 	.byte	0x04, 0x2f
        /*0002*/ 	.short	(.L_1 - .L_0)
	.align		4
.L_0:
        /*0004*/ 	.word	index@(_Z9matrixAddPfS_S_ii)
        /*0008*/ 	.word	0x0000000c


	//----- nvinfo : EIATTR_FRAME_SIZE
	.align		4
.L_1:
        /*000c*/ 	.byte	0x04, 0x11
        /*000e*/ 	.short	(.L_3 - .L_2)
	.align		4
.L_2:
        /*0010*/ 	.word	index@(_Z9matrixAddPfS_S_ii)
        /*0014*/ 	.word	0x00000000


	//----- nvinfo : EIATTR_MIN_STACK_SIZE
	.align		4
.L_3:
        /*0018*/ 	.byte	0x04, 0x12
        /*001a*/ 	.short	(.L_5 - .L_4)
	.align		4
.L_4:
        /*001c*/ 	.word	index@(_Z9matrixAddPfS_S_ii)
        /*0020*/ 	.word	0x00000000
.L_5:


//--------------------- .nv.compat                --------------------------
	.section	.nv.compat,"",@"SHT_CUDA_COMPAT_INFO"
	.align	4
        /*0000*/ 	.byte	0x02, 0x09, 0x00, 0x00, 0x02, 0x02, 0x01, 0x00, 0x02, 0x05, 0x05, 0x00, 0x03, 0x07, 0x01, 0x01
        /*0010*/ 	.byte	0x02, 0x03, 0x00, 0x00, 0x02, 0x06, 0x01, 0x00, 0x04, 0x0b, 0x08, 0x00, 0x09, 0x00, 0x00, 0x00
        /*0020*/ 	.byte	0x00, 0x00, 0x00, 0x00


//--------------------- .nv.info._Z9matrixAddPfS_S_ii --------------------------
	.section	.nv.info._Z9matrixAddPfS_S_ii,"",@"SHT_CUDA_INFO"
	.sectionflags	@""
	.align	4


	//----- nvinfo : EIATTR_CUDA_API_VERSION
	.align		4
        /*0000*/ 	.byte	0x04, 0x37
        /*0002*/ 	.short	(.L_7 - .L_6)
.L_6:
        /*0004*/ 	.word	0x00000082


	//----- nvinfo : EIATTR_KPARAM_INFO
	.align		4
.L_7:
        /*0008*/ 	.byte	0x04, 0x17
        /*000a*/ 	.short	(.L_9 - .L_8)
.L_8:
        /*000c*/ 	.word	0x00000000
        /*0010*/ 	.short	0x0004
        /*0012*/ 	.short	0x001c
        /*0014*/ 	.byte	0x00, 0xf0, 0x11, 0x00


	//----- nvinfo : EIATTR_KPARAM_INFO
	.align		4
.L_9:
        /*0018*/ 	.byte	0x04, 0x17
        /*001a*/ 	.short	(.L_11 - .L_10)
.L_10:
        /*001c*/ 	.word	0x00000000
        /*0020*/ 	.short	0x0003
        /*0022*/ 	.short	0x0018
        /*0024*/ 	.byte	0x00, 0xf0, 0x11, 0x00


	//----- nvinfo : EIATTR_KPARAM_INFO
	.align		4
.L_11:
        /*0028*/ 	.byte	0x04, 0x17
        /*002a*/ 	.short	(.L_13 - .L_12)
.L_12:
        /*002c*/ 	.word	0x00000000
        /*0030*/ 	.short	0x0002
        /*0032*/ 	.short	0x0010
        /*0034*/ 	.byte	0x00, 0xf5, 0x21, 0x00


	//----- nvinfo : EIATTR_KPARAM_INFO
	.align		4
.L_13:
        /*0038*/ 	.byte	0x04, 0x17
        /*003a*/ 	.short	(.L_15 - .L_14)
.L_14:
        /*003c*/ 	.word	0x00000000
        /*0040*/ 	.short	0x0001
        /*0042*/ 	.short	0x0008
        /*0044*/ 	.byte	0x00, 0xf5, 0x21, 0x00


	//----- nvinfo : EIATTR_KPARAM_INFO
	.align		4
.L_15:
        /*0048*/ 	.byte	0x04, 0x17
        /*004a*/ 	.short	(.L_17 - .L_16)
.L_16:
        /*004c*/ 	.word	0x00000000
        /*0050*/ 	.short	0x0000
        /*0052*/ 	.short	0x0000
        /*0054*/ 	.byte	0x00, 0xf5, 0x21, 0x00


	//----- nvinfo : EIATTR_SPARSE_MMA_MASK
	.align		4
.L_17:
        /*0058*/ 	.byte	0x03, 0x50
        /*005a*/ 	.short	0x0000


	//----- nvinfo : EIATTR_MAXREG_COUNT
	.align		4
        /*005c*/ 	.byte	0x03, 0x1b
        /*005e*/ 	.short	0x00ff


	//----- nvinfo : EIATTR_MERCURY_ISA_VERSION
	.align		4
        /*0060*/ 	.byte	0x03, 0x5f
        /*0062*/ 	.short	0x0101


	//----- nvinfo : EIATTR_VRC_CTA_INIT_COUNT
	.align		4
        /*0064*/ 	.byte	0x02, 0x4a
	.zero		1
	.zero		1


	//----- nvinfo : EIATTR_EXIT_INSTR_OFFSETS
	.align		4
        /*0068*/ 	.byte	0x04, 0x1c
        /*006a*/ 	.short	(.L_19 - .L_18)


	//   ....[0]....
.L_18:
        /*006c*/ 	.word	0x000000d0


	//   ....[1]....
        /*0070*/ 	.word	0x00000190


	//----- nvinfo : EIATTR_CBANK_PARAM_SIZE
	.align		4
.L_19:
        /*0074*/ 	.byte	0x03, 0x19
        /*0076*/ 	.short	0x0020


	//----- nvinfo : EIATTR_PARAM_CBANK
	.align		4
        /*0078*/ 	.byte	0x04, 0x0a
        /*007a*/ 	.short	(.L_21 - .L_20)
	.align		4
.L_20:
        /*007c*/ 	.word	index@(.nv.constant0._Z9matrixAddPfS_S_ii)
        /*0080*/ 	.short	0x0380
        /*0082*/ 	.short	0x0020


	//----- nvinfo : EIATTR_SW_WAR
	.align		4
.L_21:
        /*0084*/ 	.byte	0x04, 0x36
        /*0086*/ 	.short	(.L_23 - .L_22)
.L_22:
        /*0088*/ 	.word	0x00000008
.L_23:


//--------------------- .nv.callgraph             --------------------------
	.section	.nv.callgraph,"",@"SHT_CUDA_CALLGRAPH"
	.align	4
	.sectionentsize	8
	.align		4
        /*0000*/ 	.word	0x00000000
	.align		4
        /*0004*/ 	.word	0xffffffff
	.align		4
        /*0008*/ 	.word	0x00000000
	.align		4
        /*000c*/ 	.word	0xfffffffe
	.align		4
        /*0010*/ 	.word	0x00000000
	.align		4
        /*0014*/ 	.word	0xfffffffd
	.align		4
        /*0018*/ 	.word	0x00000000
	.align		4
        /*001c*/ 	.word	0xfffffffc


//--------------------- .text._Z9matrixAddPfS_S_ii --------------------------
	.section	.text._Z9matrixAddPfS_S_ii,"ax",@progbits
	.align	128
        .global         _Z9matrixAddPfS_S_ii
        .type           _Z9matrixAddPfS_S_ii,@function
        .size           _Z9matrixAddPfS_S_ii,(.L_x_1 - _Z9matrixAddPfS_S_ii)
        .other          _Z9matrixAddPfS_S_ii,@"STO_CUDA_ENTRY STV_DEFAULT"
_Z9matrixAddPfS_S_ii:
.text._Z9matrixAddPfS_S_ii:
[----:B------:R-:W-:Y:S01]  /*0000*/  LDC R1, c[0x0][0x37c] ;  /* 0x0000df00ff017b82 */ /* 0x000fe20000000800 */
[----:B------:R-:W0:Y:S07]  /*0010*/  S2R R2, SR_TID.X ;  /* 0x0000000000027919 */ /* 0x000e2e0000002100 */
[----:B------:R-:W1:Y:S01]  /*0020*/  LDC R0, c[0x0][0x364] ;  /* 0x0000d900ff007b82 */ /* 0x000e620000000800 */
[----:B------:R-:W2:Y:S01]  /*0030*/  LDCU.64 UR6, c[0x0][0x398] ;  /* 0x00007300ff0677ac */ /* 0x000ea20008000a00 */
[----:B------:R-:W1:Y:S06]  /*0040*/  S2R R5, SR_TID.Y ;  /* 0x0000000000057919 */ /* 0x000e6c0000002200 */
[----:B------:R-:W0:Y:S08]  /*0050*/  S2UR UR5, SR_CTAID.X ;  /* 0x00000000000579c3 */ /* 0x000e300000002500 */
[----:B------:R-:W0:Y:S08]  /*0060*/  LDC R3, c[0x0][0x360] ;  /* 0x0000d800ff037b82 */ /* 0x000e300000000800 */
[----:B------:R-:W1:Y:S01]  /*0070*/  S2UR UR4, SR_CTAID.Y ;  /* 0x00000000000479c3 */ /* 0x000e620000002600 */
[----:B0-----:R-:W-:-:S05]  /*0080*/  IMAD R3, R3, UR5, R2 ;  /* 0x0000000503037c24 */ /* 0x001fca000f8e0202 */
[----:B--2---:R-:W-:Y:S01]  /*0090*/  ISETP.GE.AND P0, PT, R3, UR7, PT ;  /* 0x0000000703007c0c */ /* 0x004fe2000bf06270 */
[----:B-1----:R-:W-:-:S04]  /*00a0*/  IMAD R0, R0, UR4, R5 ;  /* 0x0000000400007c24 */ /* 0x002fc8000f8e0205 */
[C---:B------:R-:W-:Y:S01]  /*00b0*/  IMAD R9, R0.reuse, UR7, R3 ;  /* 0x0000000700097c24 */ /* 0x040fe2000f8e0203 */
[----:B------:R-:W-:-:S13]  /*00c0*/  ISETP.GE.OR P0, PT, R0, UR6, P0 ;  /* 0x0000000600007c0c */ /* 0x000fda0008706670 */
[----:B------:R-:W-:Y:S05]  /*00d0*/  @P0 EXIT ;  /* 0x000000000000094d */ /* 0x000fea0003800000 */
[----:B------:R-:W0:Y:S01]  /*00e0*/  LDC.64 R2, c[0x0][0x380] ;  /* 0x0000e000ff027b82 */ /* 0x000e220000000a00 */
[----:B------:R-:W1:Y:S07]  /*00f0*/  LDCU.64 UR4, c[0x0][0x358] ;  /* 0x00006b00ff0477ac */ /* 0x000e6e0008000a00 */
[----:B------:R-:W2:Y:S08]  /*0100*/  LDC.64 R4, c[0x0][0x388] ;  /* 0x0000e200ff047b82 */ /* 0x000eb00000000a00 */
[----:B------:R-:W3:Y:S01]  /*0110*/  LDC.64 R6, c[0x0][0x390] ;  /* 0x0000e400ff067b82 */ /* 0x000ee20000000a00 */
[----:B0-----:R-:W-:-:S06]  /*0120*/  IMAD.WIDE R2, R9, 0x4, R2 ;  /* 0x0000000409027825 */ /* 0x001fcc00078e0202 */
[----:B-1----:R-:W4:Y:S01]  /*0130*/  LDG.E R2, desc[UR4][R2.64] ;  /* 0x0000000402027981 */ /* 0x002f22000c1e1900 */
[----:B--2---:R-:W-:-:S06]  /*0140*/  IMAD.WIDE R4, R9, 0x4, R4 ;  /* 0x0000000409047825 */ /* 0x004fcc00078e0204 */
[----:B------:R-:W4:Y:S01]  /*0150*/  LDG.E R5, desc[UR4][R4.64] ;  /* 0x0000000404057981 */ /* 0x000f22000c1e1900 */
[----:B---3--:R-:W-:-:S04]  /*0160*/  IMAD.WIDE R6, R9, 0x4, R6 ;  /* 0x0000000409067825 */ /* 0x008fc800078e0206 */
[----:B----4-:R-:W-:-:S05]  /*0170*/  FADD R9, R2, R5 ;  /* 0x0000000502097221 */ /* 0x010fca0000000000 */
[----:B------:R-:W-:Y:S01]  /*0180*/  STG.E desc[UR4][R6.64], R9 ;  /* 0x0000000906007986 */ /* 0x000fe2000c101904 */
[----:B------:R-:W-:Y:S05]  /*0190*/  EXIT ;  /* 0x000000000000794d */ /* 0x000fea0003800000 */
.L_x_0:
[----:B------:R-:W-:-:S00]  /*01a0*/  BRA `(.L_x_0) ;  /* 0xfffffffc00fc7947 */ /* 0x000fc0000383ffff */
[----:B------:R-:W-:-:S00]  /*01b0*/  NOP ;  /* 0x0000000000007918 */ /* 0x000fc00000000000 */
        /* <DEDUP_REMOVED lines=12> */
.L_x_1:


//--------------------- .nv.shared.reserved.0     --------------------------
	.section	.nv.shared.reserved.0,"aw",@nobits
	.weak		__nv_reservedSMEM_offset_0_alias
	.size		__nv_reservedSMEM_offset_0_alias, 0, 64
	.other		__nv_reservedSMEM_offset_0_alias,@"STO_CUDA_RESERVED_SHARED STV_DEFAULT"
__nv_reservedSMEM_offset_0_alias:
	.zero		0
	.zero		64


//--------------------- .nv.constant0._Z9matrixAddPfS_S_ii --------------------------
	.section	.nv.constant0._Z9matrixAddPfS_S_ii,"a",@progbits
	.sectionflags	@""
	.align	4
.nv.constant0._Z9matrixAddPfS_S_ii:
	.zero		928


//--------------------- SYMBOLS --------------------------

	.type		.nv.reservedSmem.offset0,@object
	.size		.nv.reservedSmem.offset0,0x4
